//
// Generated by NVIDIA NVVM Compiler
//
// Compiler Build ID: CL-36424714
// Cuda compilation tools, release 13.0, V13.0.88
// Based on NVVM 20.0.0
//

.version 9.0
.target sm_100
.address_size 64

	// .globl	_Z6kernelN6thrust24THRUST_300001_SM_1000_NS10device_ptrIiEEii
.extern .func  (.param .b32 func_retval0) vprintf
(
	.param .b64 vprintf_param_0,
	.param .b64 vprintf_param_1
)
;
.global .align 1 .b8 _ZN31_INTERNAL_22c16f4d_4_k_cu_count4cuda3std3__45__cpo5beginE[1];
.global .align 1 .b8 _ZN31_INTERNAL_22c16f4d_4_k_cu_count4cuda3std3__45__cpo3endE[1];
.global .align 1 .b8 _ZN31_INTERNAL_22c16f4d_4_k_cu_count4cuda3std3__45__cpo6cbeginE[1];
.global .align 1 .b8 _ZN31_INTERNAL_22c16f4d_4_k_cu_count4cuda3std3__45__cpo4cendE[1];
.global .align 1 .b8 _ZN31_INTERNAL_22c16f4d_4_k_cu_count4cuda3std3__45__cpo6rbeginE[1];
.global .align 1 .b8 _ZN31_INTERNAL_22c16f4d_4_k_cu_count4cuda3std3__45__cpo4rendE[1];
.global .align 1 .b8 _ZN31_INTERNAL_22c16f4d_4_k_cu_count4cuda3std3__45__cpo7crbeginE[1];
.global .align 1 .b8 _ZN31_INTERNAL_22c16f4d_4_k_cu_count4cuda3std3__45__cpo5crendE[1];
.global .align 1 .b8 _ZN31_INTERNAL_22c16f4d_4_k_cu_count4cuda3std3__433_GLOBAL__N__22c16f4d_4_k_cu_count6ignoreE[1];
.global .align 1 .b8 _ZN31_INTERNAL_22c16f4d_4_k_cu_count4cuda3std3__419piecewise_constructE[1];
.global .align 1 .b8 _ZN31_INTERNAL_22c16f4d_4_k_cu_count4cuda3std3__48in_placeE[1];
.global .align 1 .b8 _ZN31_INTERNAL_22c16f4d_4_k_cu_count4cuda3std3__420unreachable_sentinelE[1];
.global .align 1 .b8 _ZN31_INTERNAL_22c16f4d_4_k_cu_count4cuda3std3__47nulloptE[1];
.global .align 1 .b8 _ZN31_INTERNAL_22c16f4d_4_k_cu_count4cuda3std3__48unexpectE[1];
.global .align 1 .b8 _ZN31_INTERNAL_22c16f4d_4_k_cu_count4cuda3std6ranges3__45__cpo4swapE[1];
.global .align 1 .b8 _ZN31_INTERNAL_22c16f4d_4_k_cu_count4cuda3std6ranges3__45__cpo9iter_moveE[1];
.global .align 1 .b8 _ZN31_INTERNAL_22c16f4d_4_k_cu_count4cuda3std6ranges3__45__cpo5beginE[1];
.global .align 1 .b8 _ZN31_INTERNAL_22c16f4d_4_k_cu_count4cuda3std6ranges3__45__cpo3endE[1];
.global .align 1 .b8 _ZN31_INTERNAL_22c16f4d_4_k_cu_count4cuda3std6ranges3__45__cpo6cbeginE[1];
.global .align 1 .b8 _ZN31_INTERNAL_22c16f4d_4_k_cu_count4cuda3std6ranges3__45__cpo4cendE[1];
.global .align 1 .b8 _ZN31_INTERNAL_22c16f4d_4_k_cu_count4cuda3std6ranges3__45__cpo7advanceE[1];
.global .align 1 .b8 _ZN31_INTERNAL_22c16f4d_4_k_cu_count4cuda3std6ranges3__45__cpo9iter_swapE[1];
.global .align 1 .b8 _ZN31_INTERNAL_22c16f4d_4_k_cu_count4cuda3std6ranges3__45__cpo4nextE[1];
.global .align 1 .b8 _ZN31_INTERNAL_22c16f4d_4_k_cu_count4cuda3std6ranges3__45__cpo4prevE[1];
.global .align 1 .b8 _ZN31_INTERNAL_22c16f4d_4_k_cu_count4cuda3std6ranges3__45__cpo4dataE[1];
.global .align 1 .b8 _ZN31_INTERNAL_22c16f4d_4_k_cu_count4cuda3std6ranges3__45__cpo5cdataE[1];
.global .align 1 .b8 _ZN31_INTERNAL_22c16f4d_4_k_cu_count4cuda3std6ranges3__45__cpo4sizeE[1];
.global .align 1 .b8 _ZN31_INTERNAL_22c16f4d_4_k_cu_count4cuda3std6ranges3__45__cpo5ssizeE[1];
.global .align 1 .b8 _ZN31_INTERNAL_22c16f4d_4_k_cu_count4cuda3std6ranges3__45__cpo8distanceE[1];
.global .align 1 .b8 _ZN31_INTERNAL_22c16f4d_4_k_cu_count6thrust24THRUST_300001_SM_1000_NS8cuda_cub3parE[1];
.global .align 1 .b8 _ZN31_INTERNAL_22c16f4d_4_k_cu_count6thrust24THRUST_300001_SM_1000_NS8cuda_cub10par_nosyncE[1];
.global .align 1 .b8 _ZN31_INTERNAL_22c16f4d_4_k_cu_count6thrust24THRUST_300001_SM_1000_NS6system6detail10sequential3seqE[1];
.global .align 1 .b8 _ZN31_INTERNAL_22c16f4d_4_k_cu_count6thrust24THRUST_300001_SM_1000_NS12placeholders2_1E[1];
.global .align 1 .b8 _ZN31_INTERNAL_22c16f4d_4_k_cu_count6thrust24THRUST_300001_SM_1000_NS12placeholders2_2E[1];
.global .align 1 .b8 _ZN31_INTERNAL_22c16f4d_4_k_cu_count6thrust24THRUST_300001_SM_1000_NS12placeholders2_3E[1];
.global .align 1 .b8 _ZN31_INTERNAL_22c16f4d_4_k_cu_count6thrust24THRUST_300001_SM_1000_NS12placeholders2_4E[1];
.global .align 1 .b8 _ZN31_INTERNAL_22c16f4d_4_k_cu_count6thrust24THRUST_300001_SM_1000_NS12placeholders2_5E[1];
.global .align 1 .b8 _ZN31_INTERNAL_22c16f4d_4_k_cu_count6thrust24THRUST_300001_SM_1000_NS12placeholders2_6E[1];
.global .align 1 .b8 _ZN31_INTERNAL_22c16f4d_4_k_cu_count6thrust24THRUST_300001_SM_1000_NS12placeholders2_7E[1];
.global .align 1 .b8 _ZN31_INTERNAL_22c16f4d_4_k_cu_count6thrust24THRUST_300001_SM_1000_NS12placeholders2_8E[1];
.global .align 1 .b8 _ZN31_INTERNAL_22c16f4d_4_k_cu_count6thrust24THRUST_300001_SM_1000_NS12placeholders2_9E[1];
.global .align 1 .b8 _ZN31_INTERNAL_22c16f4d_4_k_cu_count6thrust24THRUST_300001_SM_1000_NS12placeholders3_10E[1];
.global .align 1 .b8 _ZN31_INTERNAL_22c16f4d_4_k_cu_count6thrust24THRUST_300001_SM_1000_NS3seqE[1];
.global .align 1 .b8 $str[7] = {72, 69, 76, 76, 79, 10};

.visible .entry _Z6kernelN6thrust24THRUST_300001_SM_1000_NS10device_ptrIiEEii(
	.param .align 8 .b8 _Z6kernelN6thrust24THRUST_300001_SM_1000_NS10device_ptrIiEEii_param_0[8],
	.param .u32 _Z6kernelN6thrust24THRUST_300001_SM_1000_NS10device_ptrIiEEii_param_1,
	.param .u32 _Z6kernelN6thrust24THRUST_300001_SM_1000_NS10device_ptrIiEEii_param_2
)
{
	.reg .b32 	%r<3>;
	.reg .b64 	%rd<3>;

	mov.u64 	%rd1, $str;
	cvta.global.u64 	%rd2, %rd1;
	{ // callseq 0, 0
	.param .b64 param0;
	st.param.b64 	[param0], %rd2;
	.param .b64 param1;
	st.param.b64 	[param1], 0;
	.param .b32 retval0;
	call.uni (retval0), 
	vprintf, 
	(
	param0, 
	param1
	);
	ld.param.b32 	%r1, [retval0];
	} // callseq 0
	ret;

}
	// .globl	_ZN3cub18CUB_300001_SM_10006detail11EmptyKernelIvEEvv
.visible .entry _ZN3cub18CUB_300001_SM_10006detail11EmptyKernelIvEEvv()
{


	ret;

}
	// .globl	_ZN3cub18CUB_300001_SM_10006detail8for_each13static_kernelINS2_12policy_hub_t12policy_500_tElNS2_12op_wrapper_tIlN6thrust24THRUST_300001_SM_1000_NS6detail23allocator_traits_detail5gozerENS8_10device_ptrINSt7__cxx1112basic_stringIcSt11char_traitsIcESaIcEEEEEEEEEvT0_T1_
.visible .entry _ZN3cub18CUB_300001_SM_10006detail8for_each13static_kernelINS2_12policy_hub_t12policy_500_tElNS2_12op_wrapper_tIlN6thrust24THRUST_300001_SM_1000_NS6detail23allocator_traits_detail5gozerENS8_10device_ptrINSt7__cxx1112basic_stringIcSt11char_traitsIcESaIcEEEEEEEEEvT0_T1_(
	.param .u64 _ZN3cub18CUB_300001_SM_10006detail8for_each13static_kernelINS2_12policy_hub_t12policy_500_tElNS2_12op_wrapper_tIlN6thrust24THRUST_300001_SM_1000_NS6detail23allocator_traits_detail5gozerENS8_10device_ptrINSt7__cxx1112basic_stringIcSt11char_traitsIcESaIcEEEEEEEEEvT0_T1__param_0,
	.param .align 8 .b8 _ZN3cub18CUB_300001_SM_10006detail8for_each13static_kernelINS2_12policy_hub_t12policy_500_tElNS2_12op_wrapper_tIlN6thrust24THRUST_300001_SM_1000_NS6detail23allocator_traits_detail5gozerENS8_10device_ptrINSt7__cxx1112basic_stringIcSt11char_traitsIcESaIcEEEEEEEEEvT0_T1__param_1[16]
)
.maxntid 256
{


	ret;

}


// ===== COMPILED SASS (sm_100) =====

	.target	sm_100

	.elftype	@"ET_EXEC"


//--------------------- .note.nv.tkinfo           --------------------------
	.section	.note.nv.tkinfo,"",@"SHT_NOTE"
	.sectionflags	@"SHF_NOTE_NV_TKINFO"
	.tkinfo
        /*0018*/ 	.word	0x00000002
        /*0030*/ 	.string	""
        /*0030*/ 	.string	"ptxas"
        /*0030*/ 	.string	"Cuda compilation tools, release 13.0, V13.0.88"
        /*0030*/ 	.string	"Build cuda_13.0.r13.0/compiler.36424714_0"
        /*0030*/ 	.string	"-arch sm_100 -m 64 "



//--------------------- .note.nv.cuinfo           --------------------------
	.section	.note.nv.cuinfo,"",@"SHT_NOTE"
	.sectionflags	@"SHF_NOTE_NV_CUINFO"
        /*0018*/ 	.short	0x0002
        /*001a*/ 	.short	0x0064
        /*001c*/ 	.short	0x0082
	.zero		2


//--------------------- .nv.info                  --------------------------
	.section	.nv.info,"",@"SHT_CUDA_INFO"
	.align	4


	//----- nvinfo : EIATTR_REGCOUNT
	.align		4
        /*0000*/ 	.byte	0x04, 0x2f
        /*0002*/ 	.short	(.L_45 - .L_44)
	.align		4
.L_44:
        /*0004*/ 	.word	index@(_Z6kernelN6thrust24THRUST_300001_SM_1000_NS10device_ptrIiEEii)
        /*0008*/ 	.word	0x00000018


	//----- nvinfo : EIATTR_FRAME_SIZE
	.align		4
.L_45:
        /*000c*/ 	.byte	0x04, 0x11
        /*000e*/ 	.short	(.L_47 - .L_46)
	.align		4
.L_46:
        /*0010*/ 	.word	index@(_Z6kernelN6thrust24THRUST_300001_SM_1000_NS10device_ptrIiEEii)
        /*0014*/ 	.word	0x00000000


	//----- nvinfo : EIATTR_REGCOUNT
	.align		4
.L_47:
        /*0018*/ 	.byte	0x04, 0x2f
        /*001a*/ 	.short	(.L_49 - .L_48)
	.align		4
.L_48:
        /*001c*/ 	.word	index@(_ZN3cub18CUB_300001_SM_10006detail11EmptyKernelIvEEvv)
        /*0020*/ 	.word	0x00000004


	//----- nvinfo : EIATTR_FRAME_SIZE
	.align		4
.L_49:
        /*0024*/ 	.byte	0x04, 0x11
        /*0026*/ 	.short	(.L_51 - .L_50)
	.align		4
.L_50:
        /*0028*/ 	.word	index@(_ZN3cub18CUB_300001_SM_10006detail11EmptyKernelIvEEvv)
        /*002c*/ 	.word	0x00000000


	//----- nvinfo : EIATTR_REGCOUNT
	.align		4
.L_51:
        /*0030*/ 	.byte	0x04, 0x2f
        /*0032*/ 	.short	(.L_53 - .L_52)
	.align		4
.L_52:
        /*0034*/ 	.word	index@(_ZN3cub18CUB_300001_SM_10006detail8for_each13static_kernelINS2_12policy_hub_t12policy_500_tElNS2_12op_wrapper_tIlN6thrust24THRUST_300001_SM_1000_NS6detail23allocator_traits_detail5gozerENS8_10device_ptrINSt7__cxx1112basic_stringIcSt11char_traitsIcESaIcEEEEEEEEEvT0_T1_)
        /*0038*/ 	.word	0x00000004


	//----- nvinfo : EIATTR_FRAME_SIZE
	.align		4
.L_53:
        /*003c*/ 	.byte	0x04, 0x11
        /*003e*/ 	.short	(.L_55 - .L_54)
	.align		4
.L_54:
        /*0040*/ 	.word	index@(_ZN3cub18CUB_300001_SM_10006detail8for_each13static_kernelINS2_12policy_hub_t12policy_500_tElNS2_12op_wrapper_tIlN6thrust24THRUST_300001_SM_1000_NS6detail23allocator_traits_detail5gozerENS8_10device_ptrINSt7__cxx1112basic_stringIcSt11char_traitsIcESaIcEEEEEEEEEvT0_T1_)
        /*0044*/ 	.word	0x00000000


	//----- nvinfo : EIATTR_MIN_STACK_SIZE
	.align		4
.L_55:
        /*0048*/ 	.byte	0x04, 0x12
        /*004a*/ 	.short	(.L_57 - .L_56)
	.align		4
.L_56:
        /*004c*/ 	.word	index@(_ZN3cub18CUB_300001_SM_10006detail8for_each13static_kernelINS2_12policy_hub_t12policy_500_tElNS2_12op_wrapper_tIlN6thrust24THRUST_300001_SM_1000_NS6detail23allocator_traits_detail5gozerENS8_10device_ptrINSt7__cxx1112basic_stringIcSt11char_traitsIcESaIcEEEEEEEEEvT0_T1_)
        /*0050*/ 	.word	0x00000000


	//----- nvinfo : EIATTR_MIN_STACK_SIZE
	.align		4
.L_57:
        /*0054*/ 	.byte	0x04, 0x12
        /*0056*/ 	.short	(.L_59 - .L_58)
	.align		4
.L_58:
        /*0058*/ 	.word	index@(_ZN3cub18CUB_300001_SM_10006detail11EmptyKernelIvEEvv)
        /*005c*/ 	.word	0x00000000


	//----- nvinfo : EIATTR_MIN_STACK_SIZE
	.align		4
.L_59:
        /*0060*/ 	.byte	0x04, 0x12
        /*0062*/ 	.short	(.L_61 - .L_60)
	.align		4
.L_60:
        /*0064*/ 	.word	index@(_Z6kernelN6thrust24THRUST_300001_SM_1000_NS10device_ptrIiEEii)
        /*0068*/ 	.word	0x00000000
.L_61:


//--------------------- .nv.compat                --------------------------
	.section	.nv.compat,"",@"SHT_CUDA_COMPAT_INFO"
	.align	4
        /*0000*/ 	.byte	0x02, 0x09, 0x00, 0x00, 0x02, 0x02, 0x01, 0x00, 0x02, 0x05, 0x05, 0x00, 0x03, 0x07, 0x01, 0x01
        /*0010*/ 	.byte	0x02, 0x03, 0x00, 0x00, 0x02, 0x06, 0x01, 0x00, 0x04, 0x0b, 0x08, 0x00, 0x09, 0x00, 0x00, 0x00
        /*0020*/ 	.byte	0x00, 0x00, 0x00, 0x00


//--------------------- .nv.info._ZN3cub18CUB_300001_SM_10006detail8for_each13static_kernelINS2_12policy_hub_t12policy_500_tElNS2_12op_wrapper_tIlN6thrust24THRUST_300001_SM_1000_NS6detail23allocator_traits_detail5gozerENS8_10device_ptrINSt7__cxx1112basic_stringIcSt11char_traitsIcESaIcEEEEEEEEEvT0_T1_ --------------------------
	.section	.nv.info._ZN3cub18CUB_300001_SM_10006detail8for_each13static_kernelINS2_12policy_hub_t12policy_500_tElNS2_12op_wrapper_tIlN6thrust24THRUST_300001_SM_1000_NS6detail23allocator_traits_detail5gozerENS8_10device_ptrINSt7__cxx1112basic_stringIcSt11char_traitsIcESaIcEEEEEEEEEvT0_T1_,"",@"SHT_CUDA_INFO"
	.sectionflags	@""
	.align	4


	//----- nvinfo : EIATTR_CUDA_API_VERSION
	.align		4
        /*0000*/ 	.byte	0x04, 0x37
        /*0002*/ 	.short	(.L_63 - .L_62)
.L_62:
        /*0004*/ 	.word	0x00000082


	//----- nvinfo : EIATTR_KPARAM_INFO
	.align		4
.L_63:
        /*0008*/ 	.byte	0x04, 0x17
        /*000a*/ 	.short	(.L_65 - .L_64)
.L_64:
        /*000c*/ 	.word	0x00000000
        /*0010*/ 	.short	0x0001
        /*0012*/ 	.short	0x0008
        /*0014*/ 	.byte	0x00, 0xf0, 0x41, 0x00


	//----- nvinfo : EIATTR_KPARAM_INFO
	.align		4
.L_65:
        /*0018*/ 	.byte	0x04, 0x17
        /*001a*/ 	.short	(.L_67 - .L_66)
.L_66:
        /*001c*/ 	.word	0x00000000
        /*0020*/ 	.short	0x0000
        /*0022*/ 	.short	0x0000
        /*0024*/ 	.byte	0x00, 0xf0, 0x21, 0x00


	//----- nvinfo : EIATTR_SPARSE_MMA_MASK
	.align		4
.L_67:
        /*0028*/ 	.byte	0x03, 0x50
        /*002a*/ 	.short	0x0000


	//----- nvinfo : EIATTR_MAXREG_COUNT
	.align		4
        /*002c*/ 	.byte	0x03, 0x1b
        /*002e*/ 	.short	0x00ff


	//----- nvinfo : EIATTR_MERCURY_ISA_VERSION
	.align		4
        /*0030*/ 	.byte	0x03, 0x5f
        /*0032*/ 	.short	0x0101


	//----- nvinfo : EIATTR_VRC_CTA_INIT_COUNT
	.align		4
        /*0034*/ 	.byte	0x02, 0x4a
	.zero		1
	.zero		1


	//----- nvinfo : EIATTR_EXIT_INSTR_OFFSETS
	.align		4
        /*0038*/ 	.byte	0x04, 0x1c
        /*003a*/ 	.short	(.L_69 - .L_68)


	//   ....[0]....
.L_68:
        /*003c*/ 	.word	0x00000010


	//----- nvinfo : EIATTR_MAX_THREADS
	.align		4
.L_69:
        /*0040*/ 	.byte	0x04, 0x05
        /*0042*/ 	.short	(.L_71 - .L_70)
.L_70:
        /*0044*/ 	.word	0x00000100
        /*0048*/ 	.word	0x00000001
        /*004c*/ 	.word	0x00000001


	//----- nvinfo : EIATTR_CBANK_PARAM_SIZE
	.align		4
.L_71:
        /*0050*/ 	.byte	0x03, 0x19
        /*0052*/ 	.short	0x0018


	//----- nvinfo : EIATTR_PARAM_CBANK
	.align		4
        /*0054*/ 	.byte	0x04, 0x0a
        /*0056*/ 	.short	(.L_73 - .L_72)
	.align		4
.L_72:
        /*0058*/ 	.word	index@(.nv.constant0._ZN3cub18CUB_300001_SM_10006detail8for_each13static_kernelINS2_12policy_hub_t12policy_500_tElNS2_12op_wrapper_tIlN6thrust24THRUST_300001_SM_1000_NS6detail23allocator_traits_detail5gozerENS8_10device_ptrINSt7__cxx1112basic_stringIcSt11char_traitsIcESaIcEEEEEEEEEvT0_T1_)
        /*005c*/ 	.short	0x0380
        /*005e*/ 	.short	0x0018


	//----- nvinfo : EIATTR_SW_WAR
	.align		4
.L_73:
        /*0060*/ 	.byte	0x04, 0x36
        /*0062*/ 	.short	(.L_75 - .L_74)
.L_74:
        /*0064*/ 	.word	0x00000008
.L_75:


//--------------------- .nv.info._ZN3cub18CUB_300001_SM_10006detail11EmptyKernelIvEEvv --------------------------
	.section	.nv.info._ZN3cub18CUB_300001_SM_10006detail11EmptyKernelIvEEvv,"",@"SHT_CUDA_INFO"
	.sectionflags	@""
	.align	4


	//----- nvinfo : EIATTR_CUDA_API_VERSION
	.align		4
        /*0000*/ 	.byte	0x04, 0x37
        /*0002*/ 	.short	(.L_77 - .L_76)
.L_76:
        /*0004*/ 	.word	0x00000082


	//----- nvinfo : EIATTR_SPARSE_MMA_MASK
	.align		4
.L_77:
        /*0008*/ 	.byte	0x03, 0x50
        /*000a*/ 	.short	0x0000


	//----- nvinfo : EIATTR_MAXREG_COUNT
	.align		4
        /*000c*/ 	.byte	0x03, 0x1b
        /*000e*/ 	.short	0x00ff


	//----- nvinfo : EIATTR_MERCURY_ISA_VERSION
	.align		4
        /*0010*/ 	.byte	0x03, 0x5f
        /*0012*/ 	.short	0x0101


	//----- nvinfo : EIATTR_VRC_CTA_INIT_COUNT
	.align		4
        /*0014*/ 	.byte	0x02, 0x4a
	.zero		1
	.zero		1


	//----- nvinfo : EIATTR_EXIT_INSTR_OFFSETS
	.align		4
        /*0018*/ 	.byte	0x04, 0x1c
        /*001a*/ 	.short	(.L_79 - .L_78)


	//   ....[0]....
.L_78:
        /*001c*/ 	.word	0x00000010


	//----- nvinfo : EIATTR_SW_WAR
	.align		4
.L_79:
        /*0020*/ 	.byte	0x04, 0x36
        /*0022*/ 	.short	(.L_81 - .L_80)
.L_80:
        /*0024*/ 	.word	0x00000008
.L_81:


//--------------------- .nv.info._Z6kernelN6thrust24THRUST_300001_SM_1000_NS10device_ptrIiEEii --------------------------
	.section	.nv.info._Z6kernelN6thrust24THRUST_300001_SM_1000_NS10device_ptrIiEEii,"",@"SHT_CUDA_INFO"
	.sectionflags	@""
	.align	4


	//----- nvinfo : EIATTR_CUDA_API_VERSION
	.align		4
        /*0000*/ 	.byte	0x04, 0x37
        /*0002*/ 	.short	(.L_83 - .L_82)
.L_82:
        /*0004*/ 	.word	0x00000082


	//----- nvinfo : EIATTR_KPARAM_INFO
	.align		4
.L_83:
        /*0008*/ 	.byte	0x04, 0x17
        /*000a*/ 	.short	(.L_85 - .L_84)
.L_84:
        /*000c*/ 	.word	0x00000000
        /*0010*/ 	.short	0x0002
        /*0012*/ 	.short	0x000c
        /*0014*/ 	.byte	0x00, 0xf0, 0x11, 0x00


	//----- nvinfo : EIATTR_KPARAM_INFO
	.align		4
.L_85:
        /*0018*/ 	.byte	0x04, 0x17
        /*001a*/ 	.short	(.L_87 - .L_86)
.L_86:
        /*001c*/ 	.word	0x00000000
        /*0020*/ 	.short	0x0001
        /*0022*/ 	.short	0x0008
        /*0024*/ 	.byte	0x00, 0xf0, 0x11, 0x00


	//----- nvinfo : EIATTR_KPARAM_INFO
	.align		4
.L_87:
        /*0028*/ 	.byte	0x04, 0x17
        /*002a*/ 	.short	(.L_89 - .L_88)
.L_88:
        /*002c*/ 	.word	0x00000000
        /*0030*/ 	.short	0x0000
        /*0032*/ 	.short	0x0000
        /*0034*/ 	.byte	0x00, 0xf0, 0x21, 0x00


	//----- nvinfo : EIATTR_SPARSE_MMA_MASK
	.align		4
.L_89:
        /*0038*/ 	.byte	0x03, 0x50
        /*003a*/ 	.short	0x0000


	//----- nvinfo : EIATTR_MAXREG_COUNT
	.align		4
        /*003c*/ 	.byte	0x03, 0x1b
        /*003e*/ 	.short	0x00ff


	//----- nvinfo : EIATTR_EXTERNS
	.align		4
        /*0040*/ 	.byte	0x04, 0x0f
        /*0042*/ 	.short	(.L_91 - .L_90)


	//   ....[0]....
	.align		4
.L_90:
        /*0044*/ 	.word	index@(vprintf)


	//----- nvinfo : EIATTR_MERCURY_ISA_VERSION
	.align		4
.L_91:
        /*0048*/ 	.byte	0x03, 0x5f
        /*004a*/ 	.short	0x0101


	//----- nvinfo : EIATTR_VRC_CTA_INIT_COUNT
	.align		4
        /*004c*/ 	.byte	0x02, 0x4a
	.zero		1
	.zero		1


	//----- nvinfo : EIATTR_SYSCALL_OFFSETS
	.align		4
        /*0050*/ 	.byte	0x04, 0x46
        /*0052*/ 	.short	(.L_93 - .L_92)


	//   ....[0]....
.L_92:
        /*0054*/ 	.word	0x00000080


	//----- nvinfo : EIATTR_EXIT_INSTR_OFFSETS
	.align		4
.L_93:
        /*0058*/ 	.byte	0x04, 0x1c
        /*005a*/ 	.short	(.L_95 - .L_94)


	//   ....[0]....
.L_94:
        /*005c*/ 	.word	0x00000090


	//----- nvinfo : EIATTR_CBANK_PARAM_SIZE
	.align		4
.L_95:
        /*0060*/ 	.byte	0x03, 0x19
        /*0062*/ 	.short	0x0010


	//----- nvinfo : EIATTR_PARAM_CBANK
	.align		4
        /*0064*/ 	.byte	0x04, 0x0a
        /*0066*/ 	.short	(.L_97 - .L_96)
	.align		4
.L_96:
        /*0068*/ 	.word	index@(.nv.constant0._Z6kernelN6thrust24THRUST_300001_SM_1000_NS10device_ptrIiEEii)
        /*006c*/ 	.short	0x0380
        /*006e*/ 	.short	0x0010


	//----- nvinfo : EIATTR_SW_WAR
	.align		4
.L_97:
        /*0070*/ 	.byte	0x04, 0x36
        /*0072*/ 	.short	(.L_99 - .L_98)
.L_98:
        /*0074*/ 	.word	0x00000008
.L_99:


//--------------------- .nv.callgraph             --------------------------
	.section	.nv.callgraph,"",@"SHT_CUDA_CALLGRAPH"
	.align	4
	.sectionentsize	8
	.align		4
        /*0000*/ 	.word	0x00000000
	.align		4
        /*0004*/ 	.word	0xffffffff
	.align		4
        /*0008*/ 	.word	index@(_Z6kernelN6thrust24THRUST_300001_SM_1000_NS10device_ptrIiEEii)
	.align		4
        /*000c*/ 	.word	index@(vprintf)
	.align		4
        /*0010*/ 	.word	0x00000000
	.align		4
        /*0014*/ 	.word	0xfffffffe
	.align		4
        /*0018*/ 	.word	0x00000000
	.align		4
        /*001c*/ 	.word	0xfffffffd
	.align		4
        /*0020*/ 	.word	0x00000000
	.align		4
        /*0024*/ 	.word	0xfffffffc


//--------------------- .nv.constant4             --------------------------
	.section	.nv.constant4,"a",@progbits
	.align	8
	.align		8
.nv.constant4:
        /*0000*/ 	.dword	_ZN31_INTERNAL_22c16f4d_4_k_cu_count4cuda3std3__45__cpo5beginE
	.align		8
        /*0008*/ 	.dword	_ZN31_INTERNAL_22c16f4d_4_k_cu_count4cuda3std3__45__cpo3endE
	.align		8
        /*0010*/ 	.dword	_ZN31_INTERNAL_22c16f4d_4_k_cu_count4cuda3std3__45__cpo6cbeginE
	.align		8
        /*0018*/ 	.dword	_ZN31_INTERNAL_22c16f4d_4_k_cu_count4cuda3std3__45__cpo4cendE
	.align		8
        /*0020*/ 	.dword	_ZN31_INTERNAL_22c16f4d_4_k_cu_count4cuda3std3__45__cpo6rbeginE
	.align		8
        /*0028*/ 	.dword	_ZN31_INTERNAL_22c16f4d_4_k_cu_count4cuda3std3__45__cpo4rendE
	.align		8
        /*0030*/ 	.dword	_ZN31_INTERNAL_22c16f4d_4_k_cu_count4cuda3std3__45__cpo7crbeginE
	.align		8
        /*0038*/ 	.dword	_ZN31_INTERNAL_22c16f4d_4_k_cu_count4cuda3std3__45__cpo5crendE
	.align		8
        /*0040*/ 	.dword	_ZN31_INTERNAL_22c16f4d_4_k_cu_count4cuda3std3__433_GLOBAL__N__22c16f4d_4_k_cu_count6ignoreE
	.align		8
        /*0048*/ 	.dword	_ZN31_INTERNAL_22c16f4d_4_k_cu_count4cuda3std3__419piecewise_constructE
	.align		8
        /*0050*/ 	.dword	_ZN31_INTERNAL_22c16f4d_4_k_cu_count4cuda3std3__48in_placeE
	.align		8
        /*0058*/ 	.dword	_ZN31_INTERNAL_22c16f4d_4_k_cu_count4cuda3std3__420unreachable_sentinelE
	.align		8
        /*0060*/ 	.dword	_ZN31_INTERNAL_22c16f4d_4_k_cu_count4cuda3std3__47nulloptE
	.align		8
        /*0068*/ 	.dword	_ZN31_INTERNAL_22c16f4d_4_k_cu_count4cuda3std3__48unexpectE
	.align		8
        /*0070*/ 	.dword	_ZN31_INTERNAL_22c16f4d_4_k_cu_count4cuda3std6ranges3__45__cpo4swapE
	.align		8
        /*0078*/ 	.dword	_ZN31_INTERNAL_22c16f4d_4_k_cu_count4cuda3std6ranges3__45__cpo9iter_moveE
	.align		8
        /*0080*/ 	.dword	_ZN31_INTERNAL_22c16f4d_4_k_cu_count4cuda3std6ranges3__45__cpo5beginE
	.align		8
        /*0088*/ 	.dword	_ZN31_INTERNAL_22c16f4d_4_k_cu_count4cuda3std6ranges3__45__cpo3endE
	.align		8
        /*0090*/ 	.dword	_ZN31_INTERNAL_22c16f4d_4_k_cu_count4cuda3std6ranges3__45__cpo6cbeginE
	.align		8
        /*0098*/ 	.dword	_ZN31_INTERNAL_22c16f4d_4_k_cu_count4cuda3std6ranges3__45__cpo4cendE
	.align		8
        /*00a0*/ 	.dword	_ZN31_INTERNAL_22c16f4d_4_k_cu_count4cuda3std6ranges3__45__cpo7advanceE
	.align		8
        /*00a8*/ 	.dword	_ZN31_INTERNAL_22c16f4d_4_k_cu_count4cuda3std6ranges3__45__cpo9iter_swapE
	.align		8
        /*00b0*/ 	.dword	_ZN31_INTERNAL_22c16f4d_4_k_cu_count4cuda3std6ranges3__45__cpo4nextE
	.align		8
        /*00b8*/ 	.dword	_ZN31_INTERNAL_22c16f4d_4_k_cu_count4cuda3std6ranges3__45__cpo4prevE
	.align		8
        /*00c0*/ 	.dword	_ZN31_INTERNAL_22c16f4d_4_k_cu_count4cuda3std6ranges3__45__cpo4dataE
	.align		8
        /*00c8*/ 	.dword	_ZN31_INTERNAL_22c16f4d_4_k_cu_count4cuda3std6ranges3__45__cpo5cdataE
	.align		8
        /*00d0*/ 	.dword	_ZN31_INTERNAL_22c16f4d_4_k_cu_count4cuda3std6ranges3__45__cpo4sizeE
	.align		8
        /*00d8*/ 	.dword	_ZN31_INTERNAL_22c16f4d_4_k_cu_count4cuda3std6ranges3__45__cpo5ssizeE
	.align		8
        /*00e0*/ 	.dword	_ZN31_INTERNAL_22c16f4d_4_k_cu_count4cuda3std6ranges3__45__cpo8distanceE
	.align		8
        /*00e8*/ 	.dword	_ZN31_INTERNAL_22c16f4d_4_k_cu_count6thrust24THRUST_300001_SM_1000_NS8cuda_cub3parE
	.align		8
        /*00f0*/ 	.dword	_ZN31_INTERNAL_22c16f4d_4_k_cu_count6thrust24THRUST_300001_SM_1000_NS8cuda_cub10par_nosyncE
	.align		8
        /*00f8*/ 	.dword	_ZN31_INTERNAL_22c16f4d_4_k_cu_count6thrust24THRUST_300001_SM_1000_NS6system6detail10sequential3seqE
	.align		8
        /*0100*/ 	.dword	_ZN31_INTERNAL_22c16f4d_4_k_cu_count6thrust24THRUST_300001_SM_1000_NS12placeholders2_1E
	.align		8
        /*0108*/ 	.dword	_ZN31_INTERNAL_22c16f4d_4_k_cu_count6thrust24THRUST_300001_SM_1000_NS12placeholders2_2E
	.align		8
        /*0110*/ 	.dword	_ZN31_INTERNAL_22c16f4d_4_k_cu_count6thrust24THRUST_300001_SM_1000_NS12placeholders2_3E
	.align		8
        /*0118*/ 	.dword	_ZN31_INTERNAL_22c16f4d_4_k_cu_count6thrust24THRUST_300001_SM_1000_NS12placeholders2_4E
	.align		8
        /*0120*/ 	.dword	_ZN31_INTERNAL_22c16f4d_4_k_cu_count6thrust24THRUST_300001_SM_1000_NS12placeholders2_5E
	.align		8
        /*0128*/ 	.dword	_ZN31_INTERNAL_22c16f4d_4_k_cu_count6thrust24THRUST_300001_SM_1000_NS12placeholders2_6E
	.align		8
        /*0130*/ 	.dword	_ZN31_INTERNAL_22c16f4d_4_k_cu_count6thrust24THRUST_300001_SM_1000_NS12placeholders2_7E
	.align		8
        /*0138*/ 	.dword	_ZN31_INTERNAL_22c16f4d_4_k_cu_count6thrust24THRUST_300001_SM_1000_NS12placeholders2_8E
	.align		8
        /*0140*/ 	.dword	_ZN31_INTERNAL_22c16f4d_4_k_cu_count6thrust24THRUST_300001_SM_1000_NS12placeholders2_9E
	.align		8
        /*0148*/ 	.dword	_ZN31_INTERNAL_22c16f4d_4_k_cu_count6thrust24THRUST_300001_SM_1000_NS12placeholders3_10E
	.align		8
        /*0150*/ 	.dword	_ZN31_INTERNAL_22c16f4d_4_k_cu_count6thrust24THRUST_300001_SM_1000_NS3seqE
	.align		8
        /*0158*/ 	.dword	$str
	.align		8
        /*0160*/ 	.dword	vprintf


//--------------------- .text._ZN3cub18CUB_300001_SM_10006detail8for_each13static_kernelINS2_12policy_hub_t12policy_500_tElNS2_12op_wrapper_tIlN6thrust24THRUST_300001_SM_1000_NS6detail23allocator_traits_detail5gozerENS8_10device_ptrINSt7__cxx1112basic_stringIcSt11char_traitsIcESaIcEEEEEEEEEvT0_T1_ --------------------------
	.section	.text._ZN3cub18CUB_300001_SM_10006detail8for_each13static_kernelINS2_12policy_hub_t12policy_500_tElNS2_12op_wrapper_tIlN6thrust24THRUST_300001_SM_1000_NS6detail23allocator_traits_detail5gozerENS8_10device_ptrINSt7__cxx1112basic_stringIcSt11char_traitsIcESaIcEEEEEEEEEvT0_T1_,"ax",@progbits
	.align	128
        .global         _ZN3cub18CUB_300001_SM_10006detail8for_each13static_kernelINS2_12policy_hub_t12policy_500_tElNS2_12op_wrapper_tIlN6thrust24THRUST_300001_SM_1000_NS6detail23allocator_traits_detail5gozerENS8_10device_ptrINSt7__cxx1112basic_stringIcSt11char_traitsIcESaIcEEEEEEEEEvT0_T1_
        .type           _ZN3cub18CUB_300001_SM_10006detail8for_each13static_kernelINS2_12policy_hub_t12policy_500_tElNS2_12op_wrapper_tIlN6thrust24THRUST_300001_SM_1000_NS6detail23allocator_traits_detail5gozerENS8_10device_ptrINSt7__cxx1112basic_stringIcSt11char_traitsIcESaIcEEEEEEEEEvT0_T1_,@function
        .size           _ZN3cub18CUB_300001_SM_10006detail8for_each13static_kernelINS2_12policy_hub_t12policy_500_tElNS2_12op_wrapper_tIlN6thrust24THRUST_300001_SM_1000_NS6detail23allocator_traits_detail5gozerENS8_10device_ptrINSt7__cxx1112basic_stringIcSt11char_traitsIcESaIcEEEEEEEEEvT0_T1_,(.L_x_4 - _ZN3cub18CUB_300001_SM_10006detail8for_each13static_kernelINS2_12policy_hub_t12policy_500_tElNS2_12op_wrapper_tIlN6thrust24THRUST_300001_SM_1000_NS6detail23allocator_traits_detail5gozerENS8_10device_ptrINSt7__cxx1112basic_stringIcSt11char_traitsIcESaIcEEEEEEEEEvT0_T1_)
        .other          _ZN3cub18CUB_300001_SM_10006detail8for_each13static_kernelINS2_12policy_hub_t12policy_500_tElNS2_12op_wrapper_tIlN6thrust24THRUST_300001_SM_1000_NS6detail23allocator_traits_detail5gozerENS8_10device_ptrINSt7__cxx1112basic_stringIcSt11char_traitsIcESaIcEEEEEEEEEvT0_T1_,@"STO_CUDA_ENTRY STV_DEFAULT"
_ZN3cub18CUB_300001_SM_10006detail8for_each13static_kernelINS2_12policy_hub_t12policy_500_tElNS2_12op_wrapper_tIlN6thrust24THRUST_300001_SM_1000_NS6detail23allocator_traits_detail5gozerENS8_10device_ptrINSt7__cxx1112basic_stringIcSt11char_traitsIcESaIcEEEEEEEEEvT0_T1_:
.text._ZN3cub18CUB_300001_SM_10006detail8for_each13static_kernelINS2_12policy_hub_t12policy_500_tElNS2_12op_wrapper_tIlN6thrust24THRUST_300001_SM_1000_NS6detail23allocator_traits_detail5gozerENS8_10device_ptrINSt7__cxx1112basic_stringIcSt11char_traitsIcESaIcEEEEEEEEEvT0_T1_:
[----:B------:R-:W-:Y:S01]  /*0000*/  LDC R1, c[0x0][0x37c] ;  /* 0x0000df00ff017b82 */ /* 0x000fe20000000800 */
[----:B------:R-:W-:Y:S05]  /*0010*/  EXIT ;  /* 0x000000000000794d */ /* 0x000fea0003800000 */
.L_x_0:
[----:B------:R-:W-:-:S00]  /*0020*/  BRA `(.L_x_0) ;  /* 0xfffffffc00fc7947 */ /* 0x000fc0000383ffff */
[----:B------:R-:W-:-:S00]  /*0030*/  NOP ;  /* 0x0000000000007918 */ /* 0x000fc00000000000 */
        /* <DEDUP_REMOVED lines=12> */
.L_x_4:


//--------------------- .text._ZN3cub18CUB_300001_SM_10006detail11EmptyKernelIvEEvv --------------------------
	.section	.text._ZN3cub18CUB_300001_SM_10006detail11EmptyKernelIvEEvv,"ax",@progbits
	.align	128
        .global         _ZN3cub18CUB_300001_SM_10006detail11EmptyKernelIvEEvv
        .type           _ZN3cub18CUB_300001_SM_10006detail11EmptyKernelIvEEvv,@function
        .size           _ZN3cub18CUB_300001_SM_10006detail11EmptyKernelIvEEvv,(.L_x_5 - _ZN3cub18CUB_300001_SM_10006detail11EmptyKernelIvEEvv)
        .other          _ZN3cub18CUB_300001_SM_10006detail11EmptyKernelIvEEvv,@"STO_CUDA_ENTRY STV_DEFAULT"
_ZN3cub18CUB_300001_SM_10006detail11EmptyKernelIvEEvv:
.text._ZN3cub18CUB_300001_SM_10006detail11EmptyKernelIvEEvv:
[----:B------:R-:W-:Y:S01]  /*0000*/  LDC R1, c[0x0][0x37c] ;  /* 0x0000df00ff017b82 */ /* 0x000fe20000000800 */
[----:B------:R-:W-:Y:S05]  /*0010*/  EXIT ;  /* 0x000000000000794d */ /* 0x000fea0003800000 */
.L_x_1:
        /* <DEDUP_REMOVED lines=14> */
.L_x_5:


//--------------------- .text._Z6kernelN6thrust24THRUST_300001_SM_1000_NS10device_ptrIiEEii --------------------------
	.section	.text._Z6kernelN6thrust24THRUST_300001_SM_1000_NS10device_ptrIiEEii,"ax",@progbits
	.align	128
        .global         _Z6kernelN6thrust24THRUST_300001_SM_1000_NS10device_ptrIiEEii
        .type           _Z6kernelN6thrust24THRUST_300001_SM_1000_NS10device_ptrIiEEii,@function
        .size           _Z6kernelN6thrust24THRUST_300001_SM_1000_NS10device_ptrIiEEii,(.L_x_6 - _Z6kernelN6thrust24THRUST_300001_SM_1000_NS10device_ptrIiEEii)
        .other          _Z6kernelN6thrust24THRUST_300001_SM_1000_NS10device_ptrIiEEii,@"STO_CUDA_ENTRY STV_DEFAULT"
_Z6kernelN6thrust24THRUST_300001_SM_1000_NS10device_ptrIiEEii:
.text._Z6kernelN6thrust24THRUST_300001_SM_1000_NS10device_ptrIiEEii:
[----:B------:R-:W0:Y:S01]  /*0000*/  LDC R1, c[0x0][0x37c] ;  /* 0x0000df00ff017b82 */ /* 0x000e220000000800 */
[----:B------:R-:W-:Y:S01]  /*0010*/  MOV R0, 0x160 ;  /* 0x0000016000007802 */ /* 0x000fe20000000f00 */
[----:B------:R-:W1:Y:S01]  /*0020*/  LDCU.64 UR4, c[0x4][0x158] ;  /* 0x01002b00ff0477ac */ /* 0x000e620008000a00 */
[----:B------:R-:W-:-:S05]  /*0030*/  CS2R R6, SRZ ;  /* 0x0000000000067805 */ /* 0x000fca000001ff00 */
[----:B------:R2:W3:Y:S01]  /*0040*/  LDC.64 R2, c[0x4][R0] ;  /* 0x0100000000027b82 */ /* 0x0004e20000000a00 */
[----:B-1----:R-:W-:Y:S02]  /*0050*/  IMAD.U32 R4, RZ, RZ, UR4 ;  /* 0x00000004ff047e24 */ /* 0x002fe4000f8e00ff */
[----:B--2---:R-:W-:-:S07]  /*0060*/  IMAD.U32 R5, RZ, RZ, UR5 ;  /* 0x00000005ff057e24 */ /* 0x004fce000f8e00ff */
[----:B------:R-:W-:-:S07]  /*0070*/  LEPC R20, `(.L_x_2) ;  /* 0x000000001014794e */ /* 0x000fce0000000000 */
[----:B0--3--:R-:W-:Y:S05]  /*0080*/  CALL.ABS.NOINC R2 ;  /* 0x0000000002007343 */ /* 0x009fea0003c00000 */
.L_x_2:
[----:B------:R-:W-:Y:S05]  /*0090*/  EXIT ;  /* 0x000000000000794d */ /* 0x000fea0003800000 */
.L_x_3:
        /* <DEDUP_REMOVED lines=14> */
.L_x_6:


//--------------------- .nv.global.init           --------------------------
	.section	.nv.global.init,"aw",@progbits
.nv.global.init:
	.type		$str,@object
	.size		$str,(.L_43 - $str)
$str:
        /*0000*/ 	.byte	0x48, 0x45, 0x4c, 0x4c, 0x4f, 0x0a, 0x00
.L_43:


//--------------------- .nv.shared.reserved.0     --------------------------
	.section	.nv.shared.reserved.0,"aw",@nobits
	.weak		__nv_reservedSMEM_offset_0_alias
	.size		__nv_reservedSMEM_offset_0_alias, 0, 64
	.other		__nv_reservedSMEM_offset_0_alias,@"STO_CUDA_RESERVED_SHARED STV_DEFAULT"
__nv_reservedSMEM_offset_0_alias:
	.zero		0
	.zero		64


//--------------------- .nv.global                --------------------------
	.section	.nv.global,"aw",@nobits
.nv.global:
	.type		_ZN31_INTERNAL_22c16f4d_4_k_cu_count6thrust24THRUST_300001_SM_1000_NS3seqE,@object
	.size		_ZN31_INTERNAL_22c16f4d_4_k_cu_count6thrust24THRUST_300001_SM_1000_NS3seqE,(_ZN31_INTERNAL_22c16f4d_4_k_cu_count4cuda3std3__48in_placeE - _ZN31_INTERNAL_22c16f4d_4_k_cu_count6thrust24THRUST_300001_SM_1000_NS3seqE)
_ZN31_INTERNAL_22c16f4d_4_k_cu_count6thrust24THRUST_300001_SM_1000_NS3seqE:
	.zero		1
	.type		_ZN31_INTERNAL_22c16f4d_4_k_cu_count4cuda3std3__48in_placeE,@object
	.size		_ZN31_INTERNAL_22c16f4d_4_k_cu_count4cuda3std3__48in_placeE,(_ZN31_INTERNAL_22c16f4d_4_k_cu_count4cuda3std6ranges3__45__cpo4sizeE - _ZN31_INTERNAL_22c16f4d_4_k_cu_count4cuda3std3__48in_placeE)
_ZN31_INTERNAL_22c16f4d_4_k_cu_count4cuda3std3__48in_placeE:
	.zero		1
	.type		_ZN31_INTERNAL_22c16f4d_4_k_cu_count4cuda3std6ranges3__45__cpo4sizeE,@object
	.size		_ZN31_INTERNAL_22c16f4d_4_k_cu_count4cuda3std6ranges3__45__cpo4sizeE,(_ZN31_INTERNAL_22c16f4d_4_k_cu_count6thrust24THRUST_300001_SM_1000_NS12placeholders2_3E - _ZN31_INTERNAL_22c16f4d_4_k_cu_count4cuda3std6ranges3__45__cpo4sizeE)
_ZN31_INTERNAL_22c16f4d_4_k_cu_count4cuda3std6ranges3__45__cpo4sizeE:
	.zero		1
	.type		_ZN31_INTERNAL_22c16f4d_4_k_cu_count6thrust24THRUST_300001_SM_1000_NS12placeholders2_3E,@object
	.size		_ZN31_INTERNAL_22c16f4d_4_k_cu_count6thrust24THRUST_300001_SM_1000_NS12placeholders2_3E,(_ZN31_INTERNAL_22c16f4d_4_k_cu_count4cuda3std3__45__cpo6cbeginE - _ZN31_INTERNAL_22c16f4d_4_k_cu_count6thrust24THRUST_300001_SM_1000_NS12placeholders2_3E)
_ZN31_INTERNAL_22c16f4d_4_k_cu_count6thrust24THRUST_300001_SM_1000_NS12placeholders2_3E:
	.zero		1
	.type		_ZN31_INTERNAL_22c16f4d_4_k_cu_count4cuda3std3__45__cpo6cbeginE,@object
	.size		_ZN31_INTERNAL_22c16f4d_4_k_cu_count4cuda3std3__45__cpo6cbeginE,(_ZN31_INTERNAL_22c16f4d_4_k_cu_count4cuda3std6ranges3__45__cpo6cbeginE - _ZN31_INTERNAL_22c16f4d_4_k_cu_count4cuda3std3__45__cpo6cbeginE)
_ZN31_INTERNAL_22c16f4d_4_k_cu_count4cuda3std3__45__cpo6cbeginE:
	.zero		1
	.type		_ZN31_INTERNAL_22c16f4d_4_k_cu_count4cuda3std6ranges3__45__cpo6cbeginE,@object
	.size		_ZN31_INTERNAL_22c16f4d_4_k_cu_count4cuda3std6ranges3__45__cpo6cbeginE,(_ZN31_INTERNAL_22c16f4d_4_k_cu_count6thrust24THRUST_300001_SM_1000_NS12placeholders2_7E - _ZN31_INTERNAL_22c16f4d_4_k_cu_count4cuda3std6ranges3__45__cpo6cbeginE)
_ZN31_INTERNAL_22c16f4d_4_k_cu_count4cuda3std6ranges3__45__cpo6cbeginE:
	.zero		1
	.type		_ZN31_INTERNAL_22c16f4d_4_k_cu_count6thrust24THRUST_300001_SM_1000_NS12placeholders2_7E,@object
	.size		_ZN31_INTERNAL_22c16f4d_4_k_cu_count6thrust24THRUST_300001_SM_1000_NS12placeholders2_7E,(_ZN31_INTERNAL_22c16f4d_4_k_cu_count4cuda3std3__45__cpo7crbeginE - _ZN31_INTERNAL_22c16f4d_4_k_cu_count6thrust24THRUST_300001_SM_1000_NS12placeholders2_7E)
_ZN31_INTERNAL_22c16f4d_4_k_cu_count6thrust24THRUST_300001_SM_1000_NS12placeholders2_7E:
	.zero		1
	.type		_ZN31_INTERNAL_22c16f4d_4_k_cu_count4cuda3std3__45__cpo7crbeginE,@object
	.size		_ZN31_INTERNAL_22c16f4d_4_k_cu_count4cuda3std3__45__cpo7crbeginE,(_ZN31_INTERNAL_22c16f4d_4_k_cu_count4cuda3std6ranges3__45__cpo4nextE - _ZN31_INTERNAL_22c16f4d_4_k_cu_count4cuda3std3__45__cpo7crbeginE)
_ZN31_INTERNAL_22c16f4d_4_k_cu_count4cuda3std3__45__cpo7crbeginE:
	.zero		1
	.type		_ZN31_INTERNAL_22c16f4d_4_k_cu_count4cuda3std6ranges3__45__cpo4nextE,@object
	.size		_ZN31_INTERNAL_22c16f4d_4_k_cu_count4cuda3std6ranges3__45__cpo4nextE,(_ZN31_INTERNAL_22c16f4d_4_k_cu_count4cuda3std6ranges3__45__cpo4swapE - _ZN31_INTERNAL_22c16f4d_4_k_cu_count4cuda3std6ranges3__45__cpo4nextE)
_ZN31_INTERNAL_22c16f4d_4_k_cu_count4cuda3std6ranges3__45__cpo4nextE:
	.zero		1
	.type		_ZN31_INTERNAL_22c16f4d_4_k_cu_count4cuda3std6ranges3__45__cpo4swapE,@object
	.size		_ZN31_INTERNAL_22c16f4d_4_k_cu_count4cuda3std6ranges3__45__cpo4swapE,(_ZN31_INTERNAL_22c16f4d_4_k_cu_count6thrust24THRUST_300001_SM_1000_NS8cuda_cub10par_nosyncE - _ZN31_INTERNAL_22c16f4d_4_k_cu_count4cuda3std6ranges3__45__cpo4swapE)
_ZN31_INTERNAL_22c16f4d_4_k_cu_count4cuda3std6ranges3__45__cpo4swapE:
	.zero		1
	.type		_ZN31_INTERNAL_22c16f4d_4_k_cu_count6thrust24THRUST_300001_SM_1000_NS8cuda_cub10par_nosyncE,@object
	.size		_ZN31_INTERNAL_22c16f4d_4_k_cu_count6thrust24THRUST_300001_SM_1000_NS8cuda_cub10par_nosyncE,(_ZN31_INTERNAL_22c16f4d_4_k_cu_count6thrust24THRUST_300001_SM_1000_NS12placeholders2_9E - _ZN31_INTERNAL_22c16f4d_4_k_cu_count6thrust24THRUST_300001_SM_1000_NS8cuda_cub10par_nosyncE)
_ZN31_INTERNAL_22c16f4d_4_k_cu_count6thrust24THRUST_300001_SM_1000_NS8cuda_cub10par_nosyncE:
	.zero		1
	.type		_ZN31_INTERNAL_22c16f4d_4_k_cu_count6thrust24THRUST_300001_SM_1000_NS12placeholders2_9E,@object
	.size		_ZN31_INTERNAL_22c16f4d_4_k_cu_count6thrust24THRUST_300001_SM_1000_NS12placeholders2_9E,(_ZN31_INTERNAL_22c16f4d_4_k_cu_count4cuda3std3__433_GLOBAL__N__22c16f4d_4_k_cu_count6ignoreE - _ZN31_INTERNAL_22c16f4d_4_k_cu_count6thrust24THRUST_300001_SM_1000_NS12placeholders2_9E)
_ZN31_INTERNAL_22c16f4d_4_k_cu_count6thrust24THRUST_300001_SM_1000_NS12placeholders2_9E:
	.zero		1
	.type		_ZN31_INTERNAL_22c16f4d_4_k_cu_count4cuda3std3__433_GLOBAL__N__22c16f4d_4_k_cu_count6ignoreE,@object
	.size		_ZN31_INTERNAL_22c16f4d_4_k_cu_count4cuda3std3__433_GLOBAL__N__22c16f4d_4_k_cu_count6ignoreE,(_ZN31_INTERNAL_22c16f4d_4_k_cu_count4cuda3std6ranges3__45__cpo4dataE - _ZN31_INTERNAL_22c16f4d_4_k_cu_count4cuda3std3__433_GLOBAL__N__22c16f4d_4_k_cu_count6ignoreE)
_ZN31_INTERNAL_22c16f4d_4_k_cu_count4cuda3std3__433_GLOBAL__N__22c16f4d_4_k_cu_count6ignoreE:
	.zero		1
	.type		_ZN31_INTERNAL_22c16f4d_4_k_cu_count4cuda3std6ranges3__45__cpo4dataE,@object
	.size		_ZN31_INTERNAL_22c16f4d_4_k_cu_count4cuda3std6ranges3__45__cpo4dataE,(_ZN31_INTERNAL_22c16f4d_4_k_cu_count6thrust24THRUST_300001_SM_1000_NS12placeholders2_1E - _ZN31_INTERNAL_22c16f4d_4_k_cu_count4cuda3std6ranges3__45__cpo4dataE)
_ZN31_INTERNAL_22c16f4d_4_k_cu_count4cuda3std6ranges3__45__cpo4dataE:
	.zero		1
	.type		_ZN31_INTERNAL_22c16f4d_4_k_cu_count6thrust24THRUST_300001_SM_1000_NS12placeholders2_1E,@object
	.size		_ZN31_INTERNAL_22c16f4d_4_k_cu_count6thrust24THRUST_300001_SM_1000_NS12placeholders2_1E,(_ZN31_INTERNAL_22c16f4d_4_k_cu_count4cuda3std3__45__cpo5beginE - _ZN31_INTERNAL_22c16f4d_4_k_cu_count6thrust24THRUST_300001_SM_1000_NS12placeholders2_1E)
_ZN31_INTERNAL_22c16f4d_4_k_cu_count6thrust24THRUST_300001_SM_1000_NS12placeholders2_1E:
	.zero		1
	.type		_ZN31_INTERNAL_22c16f4d_4_k_cu_count4cuda3std3__45__cpo5beginE,@object
	.size		_ZN31_INTERNAL_22c16f4d_4_k_cu_count4cuda3std3__45__cpo5beginE,(_ZN31_INTERNAL_22c16f4d_4_k_cu_count4cuda3std6ranges3__45__cpo5beginE - _ZN31_INTERNAL_22c16f4d_4_k_cu_count4cuda3std3__45__cpo5beginE)
_ZN31_INTERNAL_22c16f4d_4_k_cu_count4cuda3std3__45__cpo5beginE:
	.zero		1
	.type		_ZN31_INTERNAL_22c16f4d_4_k_cu_count4cuda3std6ranges3__45__cpo5beginE,@object
	.size		_ZN31_INTERNAL_22c16f4d_4_k_cu_count4cuda3std6ranges3__45__cpo5beginE,(_ZN31_INTERNAL_22c16f4d_4_k_cu_count6thrust24THRUST_300001_SM_1000_NS12placeholders2_5E - _ZN31_INTERNAL_22c16f4d_4_k_cu_count4cuda3std6ranges3__45__cpo5beginE)
_ZN31_INTERNAL_22c16f4d_4_k_cu_count4cuda3std6ranges3__45__cpo5beginE:
	.zero		1
	.type		_ZN31_INTERNAL_22c16f4d_4_k_cu_count6thrust24THRUST_300001_SM_1000_NS12placeholders2_5E,@object
	.size		_ZN31_INTERNAL_22c16f4d_4_k_cu_count6thrust24THRUST_300001_SM_1000_NS12placeholders2_5E,(_ZN31_INTERNAL_22c16f4d_4_k_cu_count4cuda3std3__45__cpo6rbeginE - _ZN31_INTERNAL_22c16f4d_4_k_cu_count6thrust24THRUST_300001_SM_1000_NS12placeholders2_5E)
_ZN31_INTERNAL_22c16f4d_4_k_cu_count6thrust24THRUST_300001_SM_1000_NS12placeholders2_5E:
	.zero		1
	.type		_ZN31_INTERNAL_22c16f4d_4_k_cu_count4cuda3std3__45__cpo6rbeginE,@object
	.size		_ZN31_INTERNAL_22c16f4d_4_k_cu_count4cuda3std3__45__cpo6rbeginE,(_ZN31_INTERNAL_22c16f4d_4_k_cu_count4cuda3std6ranges3__45__cpo7advanceE - _ZN31_INTERNAL_22c16f4d_4_k_cu_count4cuda3std3__45__cpo6rbeginE)
_ZN31_INTERNAL_22c16f4d_4_k_cu_count4cuda3std3__45__cpo6rbeginE:
	.zero		1
	.type		_ZN31_INTERNAL_22c16f4d_4_k_cu_count4cuda3std6ranges3__45__cpo7advanceE,@object
	.size		_ZN31_INTERNAL_22c16f4d_4_k_cu_count4cuda3std6ranges3__45__cpo7advanceE,(_ZN31_INTERNAL_22c16f4d_4_k_cu_count4cuda3std3__47nulloptE - _ZN31_INTERNAL_22c16f4d_4_k_cu_count4cuda3std6ranges3__45__cpo7advanceE)
_ZN31_INTERNAL_22c16f4d_4_k_cu_count4cuda3std6ranges3__45__cpo7advanceE:
	.zero		1
	.type		_ZN31_INTERNAL_22c16f4d_4_k_cu_count4cuda3std3__47nulloptE,@object
	.size		_ZN31_INTERNAL_22c16f4d_4_k_cu_count4cuda3std3__47nulloptE,(_ZN31_INTERNAL_22c16f4d_4_k_cu_count4cuda3std6ranges3__45__cpo8distanceE - _ZN31_INTERNAL_22c16f4d_4_k_cu_count4cuda3std3__47nulloptE)
_ZN31_INTERNAL_22c16f4d_4_k_cu_count4cuda3std3__47nulloptE:
	.zero		1
	.type		_ZN31_INTERNAL_22c16f4d_4_k_cu_count4cuda3std6ranges3__45__cpo8distanceE,@object
	.size		_ZN31_INTERNAL_22c16f4d_4_k_cu_count4cuda3std6ranges3__45__cpo8distanceE,(_ZN31_INTERNAL_22c16f4d_4_k_cu_count6thrust24THRUST_300001_SM_1000_NS12placeholders3_10E - _ZN31_INTERNAL_22c16f4d_4_k_cu_count4cuda3std6ranges3__45__cpo8distanceE)
_ZN31_INTERNAL_22c16f4d_4_k_cu_count4cuda3std6ranges3__45__cpo8distanceE:
	.zero		1
	.type		_ZN31_INTERNAL_22c16f4d_4_k_cu_count6thrust24THRUST_300001_SM_1000_NS12placeholders3_10E,@object
	.size		_ZN31_INTERNAL_22c16f4d_4_k_cu_count6thrust24THRUST_300001_SM_1000_NS12placeholders3_10E,(_ZN31_INTERNAL_22c16f4d_4_k_cu_count4cuda3std3__419piecewise_constructE - _ZN31_INTERNAL_22c16f4d_4_k_cu_count6thrust24THRUST_300001_SM_1000_NS12placeholders3_10E)
_ZN31_INTERNAL_22c16f4d_4_k_cu_count6thrust24THRUST_300001_SM_1000_NS12placeholders3_10E:
	.zero		1
	.type		_ZN31_INTERNAL_22c16f4d_4_k_cu_count4cuda3std3__419piecewise_constructE,@object
	.size		_ZN31_INTERNAL_22c16f4d_4_k_cu_count4cuda3std3__419piecewise_constructE,(_ZN31_INTERNAL_22c16f4d_4_k_cu_count4cuda3std6ranges3__45__cpo5cdataE - _ZN31_INTERNAL_22c16f4d_4_k_cu_count4cuda3std3__419piecewise_constructE)
_ZN31_INTERNAL_22c16f4d_4_k_cu_count4cuda3std3__419piecewise_constructE:
	.zero		1
	.type		_ZN31_INTERNAL_22c16f4d_4_k_cu_count4cuda3std6ranges3__45__cpo5cdataE,@object
	.size		_ZN31_INTERNAL_22c16f4d_4_k_cu_count4cuda3std6ranges3__45__cpo5cdataE,(_ZN31_INTERNAL_22c16f4d_4_k_cu_count6thrust24THRUST_300001_SM_1000_NS12placeholders2_2E - _ZN31_INTERNAL_22c16f4d_4_k_cu_count4cuda3std6ranges3__45__cpo5cdataE)
_ZN31_INTERNAL_22c16f4d_4_k_cu_count4cuda3std6ranges3__45__cpo5cdataE:
	.zero		1
	.type		_ZN31_INTERNAL_22c16f4d_4_k_cu_count6thrust24THRUST_300001_SM_1000_NS12placeholders2_2E,@object
	.size		_ZN31_INTERNAL_22c16f4d_4_k_cu_count6thrust24THRUST_300001_SM_1000_NS12placeholders2_2E,(_ZN31_INTERNAL_22c16f4d_4_k_cu_count4cuda3std3__45__cpo3endE - _ZN31_INTERNAL_22c16f4d_4_k_cu_count6thrust24THRUST_300001_SM_1000_NS12placeholders2_2E)
_ZN31_INTERNAL_22c16f4d_4_k_cu_count6thrust24THRUST_300001_SM_1000_NS12placeholders2_2E:
	.zero		1
	.type		_ZN31_INTERNAL_22c16f4d_4_k_cu_count4cuda3std3__45__cpo3endE,@object
	.size		_ZN31_INTERNAL_22c16f4d_4_k_cu_count4cuda3std3__45__cpo3endE,(_ZN31_INTERNAL_22c16f4d_4_k_cu_count4cuda3std6ranges3__45__cpo3endE - _ZN31_INTERNAL_22c16f4d_4_k_cu_count4cuda3std3__45__cpo3endE)
_ZN31_INTERNAL_22c16f4d_4_k_cu_count4cuda3std3__45__cpo3endE:
	.zero		1
	.type		_ZN31_INTERNAL_22c16f4d_4_k_cu_count4cuda3std6ranges3__45__cpo3endE,@object
	.size		_ZN31_INTERNAL_22c16f4d_4_k_cu_count4cuda3std6ranges3__45__cpo3endE,(_ZN31_INTERNAL_22c16f4d_4_k_cu_count6thrust24THRUST_300001_SM_1000_NS12placeholders2_6E - _ZN31_INTERNAL_22c16f4d_4_k_cu_count4cuda3std6ranges3__45__cpo3endE)
_ZN31_INTERNAL_22c16f4d_4_k_cu_count4cuda3std6ranges3__45__cpo3endE:
	.zero		1
	.type		_ZN31_INTERNAL_22c16f4d_4_k_cu_count6thrust24THRUST_300001_SM_1000_NS12placeholders2_6E,@object
	.size		_ZN31_INTERNAL_22c16f4d_4_k_cu_count6thrust24THRUST_300001_SM_1000_NS12placeholders2_6E,(_ZN31_INTERNAL_22c16f4d_4_k_cu_count4cuda3std3__45__cpo4rendE - _ZN31_INTERNAL_22c16f4d_4_k_cu_count6thrust24THRUST_300001_SM_1000_NS12placeholders2_6E)
_ZN31_INTERNAL_22c16f4d_4_k_cu_count6thrust24THRUST_300001_SM_1000_NS12placeholders2_6E:
	.zero		1
	.type		_ZN31_INTERNAL_22c16f4d_4_k_cu_count4cuda3std3__45__cpo4rendE,@object
	.size		_ZN31_INTERNAL_22c16f4d_4_k_cu_count4cuda3std3__45__cpo4rendE,(_ZN31_INTERNAL_22c16f4d_4_k_cu_count4cuda3std6ranges3__45__cpo9iter_swapE - _ZN31_INTERNAL_22c16f4d_4_k_cu_count4cuda3std3__45__cpo4rendE)
_ZN31_INTERNAL_22c16f4d_4_k_cu_count4cuda3std3__45__cpo4rendE:
	.zero		1
	.type		_ZN31_INTERNAL_22c16f4d_4_k_cu_count4cuda3std6ranges3__45__cpo9iter_swapE,@object
	.size		_ZN31_INTERNAL_22c16f4d_4_k_cu_count4cuda3std6ranges3__45__cpo9iter_swapE,(_ZN31_INTERNAL_22c16f4d_4_k_cu_count4cuda3std3__48unexpectE - _ZN31_INTERNAL_22c16f4d_4_k_cu_count4cuda3std6ranges3__45__cpo9iter_swapE)
_ZN31_INTERNAL_22c16f4d_4_k_cu_count4cuda3std6ranges3__45__cpo9iter_swapE:
	.zero		1
	.type		_ZN31_INTERNAL_22c16f4d_4_k_cu_count4cuda3std3__48unexpectE,@object
	.size		_ZN31_INTERNAL_22c16f4d_4_k_cu_count4cuda3std3__48unexpectE,(_ZN31_INTERNAL_22c16f4d_4_k_cu_count6thrust24THRUST_300001_SM_1000_NS8cuda_cub3parE - _ZN31_INTERNAL_22c16f4d_4_k_cu_count4cuda3std3__48unexpectE)
_ZN31_INTERNAL_22c16f4d_4_k_cu_count4cuda3std3__48unexpectE:
	.zero		1
	.type		_ZN31_INTERNAL_22c16f4d_4_k_cu_count6thrust24THRUST_300001_SM_1000_NS8cuda_cub3parE,@object
	.size		_ZN31_INTERNAL_22c16f4d_4_k_cu_count6thrust24THRUST_300001_SM_1000_NS8cuda_cub3parE,(_ZN31_INTERNAL_22c16f4d_4_k_cu_count6thrust24THRUST_300001_SM_1000_NS12placeholders2_4E - _ZN31_INTERNAL_22c16f4d_4_k_cu_count6thrust24THRUST_300001_SM_1000_NS8cuda_cub3parE)
_ZN31_INTERNAL_22c16f4d_4_k_cu_count6thrust24THRUST_300001_SM_1000_NS8cuda_cub3parE:
	.zero		1
	.type		_ZN31_INTERNAL_22c16f4d_4_k_cu_count6thrust24THRUST_300001_SM_1000_NS12placeholders2_4E,@object
	.size		_ZN31_INTERNAL_22c16f4d_4_k_cu_count6thrust24THRUST_300001_SM_1000_NS12placeholders2_4E,(_ZN31_INTERNAL_22c16f4d_4_k_cu_count4cuda3std3__45__cpo4cendE - _ZN31_INTERNAL_22c16f4d_4_k_cu_count6thrust24THRUST_300001_SM_1000_NS12placeholders2_4E)
_ZN31_INTERNAL_22c16f4d_4_k_cu_count6thrust24THRUST_300001_SM_1000_NS12placeholders2_4E:
	.zero		1
	.type		_ZN31_INTERNAL_22c16f4d_4_k_cu_count4cuda3std3__45__cpo4cendE,@object
	.size		_ZN31_INTERNAL_22c16f4d_4_k_cu_count4cuda3std3__45__cpo4cendE,(_ZN31_INTERNAL_22c16f4d_4_k_cu_count4cuda3std6ranges3__45__cpo4cendE - _ZN31_INTERNAL_22c16f4d_4_k_cu_count4cuda3std3__45__cpo4cendE)
_ZN31_INTERNAL_22c16f4d_4_k_cu_count4cuda3std3__45__cpo4cendE:
	.zero		1
	.type		_ZN31_INTERNAL_22c16f4d_4_k_cu_count4cuda3std6ranges3__45__cpo4cendE,@object
	.size		_ZN31_INTERNAL_22c16f4d_4_k_cu_count4cuda3std6ranges3__45__cpo4cendE,(_ZN31_INTERNAL_22c16f4d_4_k_cu_count4cuda3std3__420unreachable_sentinelE - _ZN31_INTERNAL_22c16f4d_4_k_cu_count4cuda3std6ranges3__45__cpo4cendE)
_ZN31_INTERNAL_22c16f4d_4_k_cu_count4cuda3std6ranges3__45__cpo4cendE:
	.zero		1
	.type		_ZN31_INTERNAL_22c16f4d_4_k_cu_count4cuda3std3__420unreachable_sentinelE,@object
	.size		_ZN31_INTERNAL_22c16f4d_4_k_cu_count4cuda3std3__420unreachable_sentinelE,(_ZN31_INTERNAL_22c16f4d_4_k_cu_count4cuda3std6ranges3__45__cpo5ssizeE - _ZN31_INTERNAL_22c16f4d_4_k_cu_count4cuda3std3__420unreachable_sentinelE)
_ZN31_INTERNAL_22c16f4d_4_k_cu_count4cuda3std3__420unreachable_sentinelE:
	.zero		1
	.type		_ZN31_INTERNAL_22c16f4d_4_k_cu_count4cuda3std6ranges3__45__cpo5ssizeE,@object
	.size		_ZN31_INTERNAL_22c16f4d_4_k_cu_count4cuda3std6ranges3__45__cpo5ssizeE,(_ZN31_INTERNAL_22c16f4d_4_k_cu_count6thrust24THRUST_300001_SM_1000_NS12placeholders2_8E - _ZN31_INTERNAL_22c16f4d_4_k_cu_count4cuda3std6ranges3__45__cpo5ssizeE)
_ZN31_INTERNAL_22c16f4d_4_k_cu_count4cuda3std6ranges3__45__cpo5ssizeE:
	.zero		1
	.type		_ZN31_INTERNAL_22c16f4d_4_k_cu_count6thrust24THRUST_300001_SM_1000_NS12placeholders2_8E,@object
	.size		_ZN31_INTERNAL_22c16f4d_4_k_cu_count6thrust24THRUST_300001_SM_1000_NS12placeholders2_8E,(_ZN31_INTERNAL_22c16f4d_4_k_cu_count4cuda3std3__45__cpo5crendE - _ZN31_INTERNAL_22c16f4d_4_k_cu_count6thrust24THRUST_300001_SM_1000_NS12placeholders2_8E)
_ZN31_INTERNAL_22c16f4d_4_k_cu_count6thrust24THRUST_300001_SM_1000_NS12placeholders2_8E:
	.zero		1
	.type		_ZN31_INTERNAL_22c16f4d_4_k_cu_count4cuda3std3__45__cpo5crendE,@object
	.size		_ZN31_INTERNAL_22c16f4d_4_k_cu_count4cuda3std3__45__cpo5crendE,(_ZN31_INTERNAL_22c16f4d_4_k_cu_count4cuda3std6ranges3__45__cpo4prevE - _ZN31_INTERNAL_22c16f4d_4_k_cu_count4cuda3std3__45__cpo5crendE)
_ZN31_INTERNAL_22c16f4d_4_k_cu_count4cuda3std3__45__cpo5crendE:
	.zero		1
	.type		_ZN31_INTERNAL_22c16f4d_4_k_cu_count4cuda3std6ranges3__45__cpo4prevE,@object
	.size		_ZN31_INTERNAL_22c16f4d_4_k_cu_count4cuda3std6ranges3__45__cpo4prevE,(_ZN31_INTERNAL_22c16f4d_4_k_cu_count4cuda3std6ranges3__45__cpo9iter_moveE - _ZN31_INTERNAL_22c16f4d_4_k_cu_count4cuda3std6ranges3__45__cpo4prevE)
_ZN31_INTERNAL_22c16f4d_4_k_cu_count4cuda3std6ranges3__45__cpo4prevE:
	.zero		1
	.type		_ZN31_INTERNAL_22c16f4d_4_k_cu_count4cuda3std6ranges3__45__cpo9iter_moveE,@object
	.size		_ZN31_INTERNAL_22c16f4d_4_k_cu_count4cuda3std6ranges3__45__cpo9iter_moveE,(_ZN31_INTERNAL_22c16f4d_4_k_cu_count6thrust24THRUST_300001_SM_1000_NS6system6detail10sequential3seqE - _ZN31_INTERNAL_22c16f4d_4_k_cu_count4cuda3std6ranges3__45__cpo9iter_moveE)
_ZN31_INTERNAL_22c16f4d_4_k_cu_count4cuda3std6ranges3__45__cpo9iter_moveE:
	.zero		1
	.type		_ZN31_INTERNAL_22c16f4d_4_k_cu_count6thrust24THRUST_300001_SM_1000_NS6system6detail10sequential3seqE,@object
	.size		_ZN31_INTERNAL_22c16f4d_4_k_cu_count6thrust24THRUST_300001_SM_1000_NS6system6detail10sequential3seqE,(.L_31 - _ZN31_INTERNAL_22c16f4d_4_k_cu_count6thrust24THRUST_300001_SM_1000_NS6system6detail10sequential3seqE)
_ZN31_INTERNAL_22c16f4d_4_k_cu_count6thrust24THRUST_300001_SM_1000_NS6system6detail10sequential3seqE:
	.zero		1
.L_31:


//--------------------- .nv.constant0._ZN3cub18CUB_300001_SM_10006detail8for_each13static_kernelINS2_12policy_hub_t12policy_500_tElNS2_12op_wrapper_tIlN6thrust24THRUST_300001_SM_1000_NS6detail23allocator_traits_detail5gozerENS8_10device_ptrINSt7__cxx1112basic_stringIcSt11char_traitsIcESaIcEEEEEEEEEvT0_T1_ --------------------------
	.section	.nv.constant0._ZN3cub18CUB_300001_SM_10006detail8for_each13static_kernelINS2_12policy_hub_t12policy_500_tElNS2_12op_wrapper_tIlN6thrust24THRUST_300001_SM_1000_NS6detail23allocator_traits_detail5gozerENS8_10device_ptrINSt7__cxx1112basic_stringIcSt11char_traitsIcESaIcEEEEEEEEEvT0_T1_,"a",@progbits
	.sectionflags	@""
	.align	4
.nv.constant0._ZN3cub18CUB_300001_SM_10006detail8for_each13static_kernelINS2_12policy_hub_t12policy_500_tElNS2_12op_wrapper_tIlN6thrust24THRUST_300001_SM_1000_NS6detail23allocator_traits_detail5gozerENS8_10device_ptrINSt7__cxx1112basic_stringIcSt11char_traitsIcESaIcEEEEEEEEEvT0_T1_:
	.zero		920


//--------------------- .nv.constant0._ZN3cub18CUB_300001_SM_10006detail11EmptyKernelIvEEvv --------------------------
	.section	.nv.constant0._ZN3cub18CUB_300001_SM_10006detail11EmptyKernelIvEEvv,"a",@progbits
	.sectionflags	@""
	.align	4
.nv.constant0._ZN3cub18CUB_300001_SM_10006detail11EmptyKernelIvEEvv:
	.zero		896


//--------------------- .nv.constant0._Z6kernelN6thrust24THRUST_300001_SM_1000_NS10device_ptrIiEEii --------------------------
	.section	.nv.constant0._Z6kernelN6thrust24THRUST_300001_SM_1000_NS10device_ptrIiEEii,"a",@progbits
	.sectionflags	@""
	.align	4
.nv.constant0._Z6kernelN6thrust24THRUST_300001_SM_1000_NS10device_ptrIiEEii:
	.zero		912


//--------------------- SYMBOLS --------------------------

	.type		.nv.reservedSmem.offset0,@object
	.size		.nv.reservedSmem.offset0,0x4
	.type		vprintf,@function
